//
// Generated by NVIDIA NVVM Compiler
//
// Compiler Build ID: CL-36424714
// Cuda compilation tools, release 13.0, V13.0.88
// Based on NVVM 20.0.0
//

.version 9.0
.target sm_100
.address_size 64

	// .globl	_Z14stencil_vectoriiP6float4S0_

.visible .entry _Z14stencil_vectoriiP6float4S0_(
	.param .u32 _Z14stencil_vectoriiP6float4S0__param_0,
	.param .u32 _Z14stencil_vectoriiP6float4S0__param_1,
	.param .u64 .ptr .align 1 _Z14stencil_vectoriiP6float4S0__param_2,
	.param .u64 .ptr .align 1 _Z14stencil_vectoriiP6float4S0__param_3
)
{
	.reg .pred 	%p<8>;
	.reg .b32 	%r<37>;
	.reg .b32 	%f<31>;
	.reg .b64 	%rd<12>;

	ld.param.u32 	%r4, [_Z14stencil_vectoriiP6float4S0__param_0];
	ld.param.u32 	%r5, [_Z14stencil_vectoriiP6float4S0__param_1];
	ld.param.u64 	%rd1, [_Z14stencil_vectoriiP6float4S0__param_2];
	ld.param.u64 	%rd2, [_Z14stencil_vectoriiP6float4S0__param_3];
	mov.u32 	%r7, %tid.x;
	mov.u32 	%r8, %ctaid.x;
	mov.u32 	%r9, %ntid.x;
	mad.lo.s32 	%r1, %r8, %r9, %r7;
	mov.u32 	%r10, %tid.y;
	mov.u32 	%r11, %ctaid.y;
	mov.u32 	%r12, %ntid.y;
	mad.lo.s32 	%r13, %r11, %r12, %r10;
	add.s32 	%r3, %r4, 2;
	shr.s32 	%r14, %r3, 31;
	shr.u32 	%r15, %r14, 30;
	add.s32 	%r16, %r3, %r15;
	shr.s32 	%r17, %r16, 2;
	setp.ge.s32 	%p1, %r1, %r17;
	setp.gt.s32 	%p2, %r13, %r5;
	or.pred  	%p3, %p1, %p2;
	setp.lt.s32 	%p4, %r1, 1;
	or.pred  	%p5, %p4, %p3;
	setp.eq.s32 	%p6, %r13, 0;
	or.pred  	%p7, %p5, %p6;
	@%p7 bra 	$L__BB0_2;
	cvta.to.global.u64 	%rd3, %rd2;
	cvta.to.global.u64 	%rd4, %rd1;
	mul.lo.s32 	%r18, %r3, %r13;
	shr.s32 	%r19, %r18, 31;
	shr.u32 	%r20, %r19, 30;
	add.s32 	%r21, %r18, %r20;
	shr.s32 	%r22, %r21, 2;
	add.s32 	%r23, %r22, %r1;
	mul.wide.s32 	%rd5, %r23, 16;
	add.s64 	%rd6, %rd3, %rd5;
	ld.global.v4.f32 	{%f1, %f2, %f3, %f4}, [%rd6];
	ld.global.f32 	%f5, [%rd6+-4];
	ld.global.f32 	%f6, [%rd6+16];
	sub.s32 	%r24, %r18, %r3;
	shr.s32 	%r25, %r24, 31;
	shr.u32 	%r26, %r25, 30;
	add.s32 	%r27, %r24, %r26;
	shr.s32 	%r28, %r27, 2;
	add.s32 	%r29, %r28, %r1;
	mul.wide.s32 	%rd7, %r29, 16;
	add.s64 	%rd8, %rd3, %rd7;
	ld.global.v4.f32 	{%f7, %f8, %f9, %f10}, [%rd8];
	shl.b32 	%r30, %r3, 1;
	add.s32 	%r31, %r24, %r30;
	shr.s32 	%r32, %r31, 31;
	shr.u32 	%r33, %r32, 30;
	add.s32 	%r34, %r31, %r33;
	shr.s32 	%r35, %r34, 2;
	add.s32 	%r36, %r35, %r1;
	mul.wide.s32 	%rd9, %r36, 16;
	add.s64 	%rd10, %rd3, %rd9;
	ld.global.v4.f32 	{%f11, %f12, %f13, %f14}, [%rd10];
	add.f32 	%f15, %f2, %f5;
	add.f32 	%f16, %f15, %f7;
	add.f32 	%f17, %f16, %f11;
	mul.f32 	%f18, %f17, 0f3E800000;
	add.f32 	%f19, %f1, %f3;
	add.f32 	%f20, %f19, %f8;
	add.f32 	%f21, %f20, %f12;
	mul.f32 	%f22, %f21, 0f3E800000;
	add.f32 	%f23, %f2, %f4;
	add.f32 	%f24, %f23, %f9;
	add.f32 	%f25, %f24, %f13;
	mul.f32 	%f26, %f25, 0f3E800000;
	add.f32 	%f27, %f3, %f6;
	add.f32 	%f28, %f27, %f10;
	add.f32 	%f29, %f28, %f14;
	mul.f32 	%f30, %f29, 0f3E800000;
	add.s64 	%rd11, %rd4, %rd5;
	st.global.v4.f32 	[%rd11], {%f18, %f22, %f26, %f30};
$L__BB0_2:
	ret;

}
	// .globl	_Z11copy_vectoriiP6float4S0_
.visible .entry _Z11copy_vectoriiP6float4S0_(
	.param .u32 _Z11copy_vectoriiP6float4S0__param_0,
	.param .u32 _Z11copy_vectoriiP6float4S0__param_1,
	.param .u64 .ptr .align 1 _Z11copy_vectoriiP6float4S0__param_2,
	.param .u64 .ptr .align 1 _Z11copy_vectoriiP6float4S0__param_3
)
{
	.reg .pred 	%p<8>;
	.reg .b32 	%r<24>;
	.reg .b32 	%f<5>;
	.reg .b64 	%rd<8>;

	ld.param.u32 	%r4, [_Z11copy_vectoriiP6float4S0__param_0];
	ld.param.u32 	%r5, [_Z11copy_vectoriiP6float4S0__param_1];
	ld.param.u64 	%rd1, [_Z11copy_vectoriiP6float4S0__param_2];
	ld.param.u64 	%rd2, [_Z11copy_vectoriiP6float4S0__param_3];
	mov.u32 	%r7, %tid.x;
	mov.u32 	%r8, %ctaid.x;
	mov.u32 	%r9, %ntid.x;
	mad.lo.s32 	%r1, %r8, %r9, %r7;
	mov.u32 	%r10, %tid.y;
	mov.u32 	%r11, %ctaid.y;
	mov.u32 	%r12, %ntid.y;
	mad.lo.s32 	%r13, %r11, %r12, %r10;
	add.s32 	%r3, %r4, 2;
	shr.s32 	%r14, %r3, 31;
	shr.u32 	%r15, %r14, 30;
	add.s32 	%r16, %r3, %r15;
	shr.s32 	%r17, %r16, 2;
	setp.ge.s32 	%p1, %r1, %r17;
	setp.gt.s32 	%p2, %r13, %r5;
	or.pred  	%p3, %p1, %p2;
	setp.lt.s32 	%p4, %r1, 1;
	or.pred  	%p5, %p4, %p3;
	setp.eq.s32 	%p6, %r13, 0;
	or.pred  	%p7, %p5, %p6;
	@%p7 bra 	$L__BB1_2;
	cvta.to.global.u64 	%rd3, %rd1;
	cvta.to.global.u64 	%rd4, %rd2;
	mul.lo.s32 	%r18, %r3, %r13;
	shr.s32 	%r19, %r18, 31;
	shr.u32 	%r20, %r19, 30;
	add.s32 	%r21, %r18, %r20;
	shr.s32 	%r22, %r21, 2;
	add.s32 	%r23, %r22, %r1;
	mul.wide.s32 	%rd5, %r23, 16;
	add.s64 	%rd6, %rd4, %rd5;
	add.s64 	%rd7, %rd3, %rd5;
	ld.global.v4.f32 	{%f1, %f2, %f3, %f4}, [%rd7];
	st.global.v4.f32 	[%rd6], {%f1, %f2, %f3, %f4};
$L__BB1_2:
	ret;

}


// ===== COMPILED SASS (sm_100) =====

	.target	sm_100

	.elftype	@"ET_EXEC"


//--------------------- .note.nv.tkinfo           --------------------------
	.section	.note.nv.tkinfo,"",@"SHT_NOTE"
	.sectionflags	@"SHF_NOTE_NV_TKINFO"
	.tkinfo
        /*0018*/ 	.word	0x00000002
        /*0030*/ 	.string	""
        /*0030*/ 	.string	"ptxas"
        /*0030*/ 	.string	"Cuda compilation tools, release 13.0, V13.0.88"
        /*0030*/ 	.string	"Build cuda_13.0.r13.0/compiler.36424714_0"
        /*0030*/ 	.string	"-arch sm_100 -m 64 "



//--------------------- .note.nv.cuinfo           --------------------------
	.section	.note.nv.cuinfo,"",@"SHT_NOTE"
	.sectionflags	@"SHF_NOTE_NV_CUINFO"
        /*0018*/ 	.short	0x0002
        /*001a*/ 	.short	0x0064
        /*001c*/ 	.short	0x0082
	.zero		2


//--------------------- .nv.info                  --------------------------
	.section	.nv.info,"",@"SHT_CUDA_INFO"
	.align	4


	//----- nvinfo : EIATTR_REGCOUNT
	.align		4
        /*0000*/ 	.byte	0x04, 0x2f
        /*0002*/ 	.short	(.L_1 - .L_0)
	.align		4
.L_0:
        /*0004*/ 	.word	index@(_Z14stencil_vectoriiP6float4S0_)
        /*0008*/ 	.word	0x0000001a


	//----- nvinfo : EIATTR_FRAME_SIZE
	.align		4
.L_1:
        /*000c*/ 	.byte	0x04, 0x11
        /*000e*/ 	.short	(.L_3 - .L_2)
	.align		4
.L_2:
        /*0010*/ 	.word	index@(_Z14stencil_vectoriiP6float4S0_)
        /*0014*/ 	.word	0x00000000


	//----- nvinfo : EIATTR_REGCOUNT
	.align		4
.L_3:
        /*0018*/ 	.byte	0x04, 0x2f
        /*001a*/ 	.short	(.L_5 - .L_4)
	.align		4
.L_4:
        /*001c*/ 	.word	index@(_Z11copy_vectoriiP6float4S0_)
        /*0020*/ 	.word	0x0000000e


	//----- nvinfo : EIATTR_FRAME_SIZE
	.align		4
.L_5:
        /*0024*/ 	.byte	0x04, 0x11
        /*0026*/ 	.short	(.L_7 - .L_6)
	.align		4
.L_6:
        /*0028*/ 	.word	index@(_Z11copy_vectoriiP6float4S0_)
        /*002c*/ 	.word	0x00000000


	//----- nvinfo : EIATTR_MIN_STACK_SIZE
	.align		4
.L_7:
        /*0030*/ 	.byte	0x04, 0x12
        /*0032*/ 	.short	(.L_9 - .L_8)
	.align		4
.L_8:
        /*0034*/ 	.word	index@(_Z11copy_vectoriiP6float4S0_)
        /*0038*/ 	.word	0x00000000


	//----- nvinfo : EIATTR_MIN_STACK_SIZE
	.align		4
.L_9:
        /*003c*/ 	.byte	0x04, 0x12
        /*003e*/ 	.short	(.L_11 - .L_10)
	.align		4
.L_10:
        /*0040*/ 	.word	index@(_Z14stencil_vectoriiP6float4S0_)
        /*0044*/ 	.word	0x00000000
.L_11:


//--------------------- .nv.compat                --------------------------
	.section	.nv.compat,"",@"SHT_CUDA_COMPAT_INFO"
	.align	4
        /*0000*/ 	.byte	0x02, 0x09, 0x00, 0x00, 0x02, 0x02, 0x01, 0x00, 0x02, 0x05, 0x05, 0x00, 0x03, 0x07, 0x01, 0x01
        /*0010*/ 	.byte	0x02, 0x03, 0x00, 0x00, 0x02, 0x06, 0x01, 0x00, 0x04, 0x0b, 0x08, 0x00, 0x09, 0x00, 0x00, 0x00
        /*0020*/ 	.byte	0x00, 0x00, 0x00, 0x00


//--------------------- .nv.info._Z11copy_vectoriiP6float4S0_ --------------------------
	.section	.nv.info._Z11copy_vectoriiP6float4S0_,"",@"SHT_CUDA_INFO"
	.sectionflags	@""
	.align	4


	//----- nvinfo : EIATTR_CUDA_API_VERSION
	.align		4
        /*0000*/ 	.byte	0x04, 0x37
        /*0002*/ 	.short	(.L_13 - .L_12)
.L_12:
        /*0004*/ 	.word	0x00000082


	//----- nvinfo : EIATTR_KPARAM_INFO
	.align		4
.L_13:
        /*0008*/ 	.byte	0x04, 0x17
        /*000a*/ 	.short	(.L_15 - .L_14)
.L_14:
        /*000c*/ 	.word	0x00000000
        /*0010*/ 	.short	0x0003
        /*0012*/ 	.short	0x0010
        /*0014*/ 	.byte	0x00, 0xf5, 0x21, 0x00


	//----- nvinfo : EIATTR_KPARAM_INFO
	.align		4
.L_15:
        /*0018*/ 	.byte	0x04, 0x17
        /*001a*/ 	.short	(.L_17 - .L_16)
.L_16:
        /*001c*/ 	.word	0x00000000
        /*0020*/ 	.short	0x0002
        /*0022*/ 	.short	0x0008
        /*0024*/ 	.byte	0x00, 0xf5, 0x21, 0x00


	//----- nvinfo : EIATTR_KPARAM_INFO
	.align		4
.L_17:
        /*0028*/ 	.byte	0x04, 0x17
        /*002a*/ 	.short	(.L_19 - .L_18)
.L_18:
        /*002c*/ 	.word	0x00000000
        /*0030*/ 	.short	0x0001
        /*0032*/ 	.short	0x0004
        /*0034*/ 	.byte	0x00, 0xf0, 0x11, 0x00


	//----- nvinfo : EIATTR_KPARAM_INFO
	.align		4
.L_19:
        /*0038*/ 	.byte	0x04, 0x17
        /*003a*/ 	.short	(.L_21 - .L_20)
.L_20:
        /*003c*/ 	.word	0x00000000
        /*0040*/ 	.short	0x0000
        /*0042*/ 	.short	0x0000
        /*0044*/ 	.byte	0x00, 0xf0, 0x11, 0x00


	//----- nvinfo : EIATTR_SPARSE_MMA_MASK
	.align		4
.L_21:
        /*0048*/ 	.byte	0x03, 0x50
        /*004a*/ 	.short	0x0000


	//----- nvinfo : EIATTR_MAXREG_COUNT
	.align		4
        /*004c*/ 	.byte	0x03, 0x1b
        /*004e*/ 	.short	0x00ff


	//----- nvinfo : EIATTR_MERCURY_ISA_VERSION
	.align		4
        /*0050*/ 	.byte	0x03, 0x5f
        /*0052*/ 	.short	0x0101


	//----- nvinfo : EIATTR_VRC_CTA_INIT_COUNT
	.align		4
        /*0054*/ 	.byte	0x02, 0x4a
	.zero		1
	.zero		1


	//----- nvinfo : EIATTR_EXIT_INSTR_OFFSETS
	.align		4
        /*0058*/ 	.byte	0x04, 0x1c
        /*005a*/ 	.short	(.L_23 - .L_22)


	//   ....[0]....
.L_22:
        /*005c*/ 	.word	0x00000120


	//   ....[1]....
        /*0060*/ 	.word	0x000001e0


	//----- nvinfo : EIATTR_CBANK_PARAM_SIZE
	.align		4
.L_23:
        /*0064*/ 	.byte	0x03, 0x19
        /*0066*/ 	.short	0x0018


	//----- nvinfo : EIATTR_PARAM_CBANK
	.align		4
        /*0068*/ 	.byte	0x04, 0x0a
        /*006a*/ 	.short	(.L_25 - .L_24)
	.align		4
.L_24:
        /*006c*/ 	.word	index@(.nv.constant0._Z11copy_vectoriiP6float4S0_)
        /*0070*/ 	.short	0x0380
        /*0072*/ 	.short	0x0018


	//----- nvinfo : EIATTR_SW_WAR
	.align		4
.L_25:
        /*0074*/ 	.byte	0x04, 0x36
        /*0076*/ 	.short	(.L_27 - .L_26)
.L_26:
        /*0078*/ 	.word	0x00000008
.L_27:


//--------------------- .nv.info._Z14stencil_vectoriiP6float4S0_ --------------------------
	.section	.nv.info._Z14stencil_vectoriiP6float4S0_,"",@"SHT_CUDA_INFO"
	.sectionflags	@""
	.align	4


	//----- nvinfo : EIATTR_CUDA_API_VERSION
	.align		4
        /*0000*/ 	.byte	0x04, 0x37
        /*0002*/ 	.short	(.L_29 - .L_28)
.L_28:
        /*0004*/ 	.word	0x00000082


	//----- nvinfo : EIATTR_KPARAM_INFO
	.align		4
.L_29:
        /*0008*/ 	.byte	0x04, 0x17
        /*000a*/ 	.short	(.L_31 - .L_30)
.L_30:
        /*000c*/ 	.word	0x00000000
        /*0010*/ 	.short	0x0003
        /*0012*/ 	.short	0x0010
        /*0014*/ 	.byte	0x00, 0xf5, 0x21, 0x00


	//----- nvinfo : EIATTR_KPARAM_INFO
	.align		4
.L_31:
        /*0018*/ 	.byte	0x04, 0x17
        /*001a*/ 	.short	(.L_33 - .L_32)
.L_32:
        /*001c*/ 	.word	0x00000000
        /*0020*/ 	.short	0x0002
        /*0022*/ 	.short	0x0008
        /*0024*/ 	.byte	0x00, 0xf5, 0x21, 0x00


	//----- nvinfo : EIATTR_KPARAM_INFO
	.align		4
.L_33:
        /*0028*/ 	.byte	0x04, 0x17
        /*002a*/ 	.short	(.L_35 - .L_34)
.L_34:
        /*002c*/ 	.word	0x00000000
        /*0030*/ 	.short	0x0001
        /*0032*/ 	.short	0x0004
        /*0034*/ 	.byte	0x00, 0xf0, 0x11, 0x00


	//----- nvinfo : EIATTR_KPARAM_INFO
	.align		4
.L_35:
        /*0038*/ 	.byte	0x04, 0x17
        /*003a*/ 	.short	(.L_37 - .L_36)
.L_36:
        /*003c*/ 	.word	0x00000000
        /*0040*/ 	.short	0x0000
        /*0042*/ 	.short	0x0000
        /*0044*/ 	.byte	0x00, 0xf0, 0x11, 0x00


	//----- nvinfo : EIATTR_SPARSE_MMA_MASK
	.align		4
.L_37:
        /*0048*/ 	.byte	0x03, 0x50
        /*004a*/ 	.short	0x0000


	//----- nvinfo : EIATTR_MAXREG_COUNT
	.align		4
        /*004c*/ 	.byte	0x03, 0x1b
        /*004e*/ 	.short	0x00ff


	//----- nvinfo : EIATTR_MERCURY_ISA_VERSION
	.align		4
        /*0050*/ 	.byte	0x03, 0x5f
        /*0052*/ 	.short	0x0101


	//----- nvinfo : EIATTR_VRC_CTA_INIT_COUNT
	.align		4
        /*0054*/ 	.byte	0x02, 0x4a
	.zero		1
	.zero		1


	//----- nvinfo : EIATTR_EXIT_INSTR_OFFSETS
	.align		4
        /*0058*/ 	.byte	0x04, 0x1c
        /*005a*/ 	.short	(.L_39 - .L_38)


	//   ....[0]....
.L_38:
        /*005c*/ 	.word	0x00000120


	//   ....[1]....
        /*0060*/ 	.word	0x000003c0


	//----- nvinfo : EIATTR_CBANK_PARAM_SIZE
	.align		4
.L_39:
        /*0064*/ 	.byte	0x03, 0x19
        /*0066*/ 	.short	0x0018


	//----- nvinfo : EIATTR_PARAM_CBANK
	.align		4
        /*0068*/ 	.byte	0x04, 0x0a
        /*006a*/ 	.short	(.L_41 - .L_40)
	.align		4
.L_40:
        /*006c*/ 	.word	index@(.nv.constant0._Z14stencil_vectoriiP6float4S0_)
        /*0070*/ 	.short	0x0380
        /*0072*/ 	.short	0x0018


	//----- nvinfo : EIATTR_SW_WAR
	.align		4
.L_41:
        /*0074*/ 	.byte	0x04, 0x36
        /*0076*/ 	.short	(.L_43 - .L_42)
.L_42:
        /*0078*/ 	.word	0x00000008
.L_43:


//--------------------- .nv.callgraph             --------------------------
	.section	.nv.callgraph,"",@"SHT_CUDA_CALLGRAPH"
	.align	4
	.sectionentsize	8
	.align		4
        /*0000*/ 	.word	0x00000000
	.align		4
        /*0004*/ 	.word	0xffffffff
	.align		4
        /*0008*/ 	.word	0x00000000
	.align		4
        /*000c*/ 	.word	0xfffffffe
	.align		4
        /*0010*/ 	.word	0x00000000
	.align		4
        /*0014*/ 	.word	0xfffffffd
	.align		4
        /*0018*/ 	.word	0x00000000
	.align		4
        /*001c*/ 	.word	0xfffffffc


//--------------------- .text._Z11copy_vectoriiP6float4S0_ --------------------------
	.section	.text._Z11copy_vectoriiP6float4S0_,"ax",@progbits
	.align	128
        .global         _Z11copy_vectoriiP6float4S0_
        .type           _Z11copy_vectoriiP6float4S0_,@function
        .size           _Z11copy_vectoriiP6float4S0_,(.L_x_2 - _Z11copy_vectoriiP6float4S0_)
        .other          _Z11copy_vectoriiP6float4S0_,@"STO_CUDA_ENTRY STV_DEFAULT"
_Z11copy_vectoriiP6float4S0_:
.text._Z11copy_vectoriiP6float4S0_:
[----:B------:R-:W-:Y:S01]  /*0000*/  LDC R1, c[0x0][0x37c] ;  /* 0x0000df00ff017b82 */ /* 0x000fe20000000800 */
[----:B------:R-:W0:Y:S01]  /*0010*/  S2R R2, SR_TID.Y ;  /* 0x0000000000027919 */ /* 0x000e220000002200 */
[----:B------:R-:W1:Y:S06]  /*0020*/  LDCU.64 UR6, c[0x0][0x380] ;  /* 0x00007000ff0677ac */ /* 0x000e6c0008000a00 */
[----:B------:R-:W2:Y:S01]  /*0030*/  LDC R3, c[0x0][0x360] ;  /* 0x0000d800ff037b82 */ /* 0x000ea20000000800 */
[----:B------:R-:W2:Y:S07]  /*0040*/  S2R R0, SR_TID.X ;  /* 0x0000000000007919 */ /* 0x000eae0000002100 */
[----:B------:R-:W0:Y:S08]  /*0050*/  S2UR UR9, SR_CTAID.Y ;  /* 0x00000000000979c3 */ /* 0x000e300000002600 */
[----:B------:R-:W0:Y:S01]  /*0060*/  LDC R5, c[0x0][0x364] ;  /* 0x0000d900ff057b82 */ /* 0x000e220000000800 */
[----:B-1----:R-:W-:-:S04]  /*0070*/  UIADD3 UR4, UPT, UPT, UR6, 0x2, URZ ;  /* 0x0000000206047890 */ /* 0x002fc8000fffe0ff */
[----:B------:R-:W-:-:S03]  /*0080*/  USHF.R.S32.HI UR5, URZ, 0x1f, UR4 ;  /* 0x0000001fff057899 */ /* 0x000fc60008011404 */
[----:B------:R-:W2:Y:S01]  /*0090*/  S2UR UR8, SR_CTAID.X ;  /* 0x00000000000879c3 */ /* 0x000ea20000002500 */
[----:B------:R-:W-:-:S04]  /*00a0*/  ULEA.HI UR5, UR5, UR4, URZ, 0x2 ;  /* 0x0000000405057291 */ /* 0x000fc8000f8f10ff */
[----:B------:R-:W-:Y:S01]  /*00b0*/  USHF.R.S32.HI UR5, URZ, 0x2, UR5 ;  /* 0x00000002ff057899 */ /* 0x000fe20008011405 */
[----:B0-----:R-:W-:-:S05]  /*00c0*/  IMAD R2, R5, UR9, R2 ;  /* 0x0000000905027c24 */ /* 0x001fca000f8e0202 */
[----:B------:R-:W-:Y:S01]  /*00d0*/  ISETP.GT.AND P0, PT, R2, UR7, PT ;  /* 0x0000000702007c0c */ /* 0x000fe2000bf04270 */
[----:B--2---:R-:W-:-:S05]  /*00e0*/  IMAD R0, R3, UR8, R0 ;  /* 0x0000000803007c24 */ /* 0x004fca000f8e0200 */
[----:B------:R-:W-:-:S04]  /*00f0*/  ISETP.GE.OR P0, PT, R0, UR5, P0 ;  /* 0x0000000500007c0c */ /* 0x000fc80008706670 */
[----:B------:R-:W-:-:S04]  /*0100*/  ISETP.LT.OR P0, PT, R0, 0x1, P0 ;  /* 0x000000010000780c */ /* 0x000fc80000701670 */
[----:B------:R-:W-:-:S13]  /*0110*/  ISETP.EQ.OR P0, PT, R2, RZ, P0 ;  /* 0x000000ff0200720c */ /* 0x000fda0000702670 */
[----:B------:R-:W-:Y:S05]  /*0120*/  @P0 EXIT ;  /* 0x000000000000094d */ /* 0x000fea0003800000 */
[----:B------:R-:W0:Y:S01]  /*0130*/  LDC.64 R4, c[0x0][0x388] ;  /* 0x0000e200ff047b82 */ /* 0x000e220000000a00 */
[----:B------:R-:W-:Y:S01]  /*0140*/  IMAD R2, R2, UR4, RZ ;  /* 0x0000000402027c24 */ /* 0x000fe2000f8e02ff */
[----:B------:R-:W1:Y:S04]  /*0150*/  LDCU.64 UR6, c[0x0][0x358] ;  /* 0x00006b00ff0677ac */ /* 0x000e680008000a00 */
[----:B------:R-:W-:-:S04]  /*0160*/  SHF.R.S32.HI R3, RZ, 0x1f, R2 ;  /* 0x0000001fff037819 */ /* 0x000fc80000011402 */
[----:B------:R-:W-:-:S04]  /*0170*/  LEA.HI R3, R3, R2, RZ, 0x2 ;  /* 0x0000000203037211 */ /* 0x000fc800078f10ff */
[----:B------:R-:W-:Y:S02]  /*0180*/  LEA.HI.SX32 R7, R3, R0, 0x1e ;  /* 0x0000000003077211 */ /* 0x000fe400078ff2ff */
[----:B------:R-:W2:Y:S03]  /*0190*/  LDC.64 R2, c[0x0][0x390] ;  /* 0x0000e400ff027b82 */ /* 0x000ea60000000a00 */
[----:B0-----:R-:W-:-:S05]  /*01a0*/  IMAD.WIDE R4, R7, 0x10, R4 ;  /* 0x0000001007047825 */ /* 0x001fca00078e0204 */
[----:B-1----:R-:W3:Y:S01]  /*01b0*/  LDG.E.128 R8, desc[UR6][R4.64] ;  /* 0x0000000604087981 */ /* 0x002ee2000c1e1d00 */
[----:B--2---:R-:W-:-:S05]  /*01c0*/  IMAD.WIDE R2, R7, 0x10, R2 ;  /* 0x0000001007027825 */ /* 0x004fca00078e0202 */
[----:B---3--:R-:W-:Y:S01]  /*01d0*/  STG.E.128 desc[UR6][R2.64], R8 ;  /* 0x0000000802007986 */ /* 0x008fe2000c101d06 */
[----:B------:R-:W-:Y:S05]  /*01e0*/  EXIT ;  /* 0x000000000000794d */ /* 0x000fea0003800000 */
.L_x_0:
[----:B------:R-:W-:-:S00]  /*01f0*/  BRA `(.L_x_0) ;  /* 0xfffffffc00fc7947 */ /* 0x000fc0000383ffff */
[----:B------:R-:W-:-:S00]  /*0200*/  NOP ;  /* 0x0000000000007918 */ /* 0x000fc00000000000 */
[----:B------:R-:W-:-:S00]  /*0210*/  NOP ;  /* 0x0000000000007918 */ /* 0x000fc00000000000 */
[----:B------:R-:W-:-:S00]  /*0220*/  NOP ;  /* 0x0000000000007918 */ /* 0x000fc00000000000 */
[----:B------:R-:W-:-:S00]  /*0230*/  NOP ;  /* 0x0000000000007918 */ /* 0x000fc00000000000 */
[----:B------:R-:W-:-:S00]  /*0240*/  NOP ;  /* 0x0000000000007918 */ /* 0x000fc00000000000 */
[----:B------:R-:W-:-:S00]  /*0250*/  NOP ;  /* 0x0000000000007918 */ /* 0x000fc00000000000 */
[----:B------:R-:W-:-:S00]  /*0260*/  NOP ;  /* 0x0000000000007918 */ /* 0x000fc00000000000 */
[----:B------:R-:W-:-:S00]  /*0270*/  NOP ;  /* 0x0000000000007918 */ /* 0x000fc00000000000 */
.L_x_2:


//--------------------- .text._Z14stencil_vectoriiP6float4S0_ --------------------------
	.section	.text._Z14stencil_vectoriiP6float4S0_,"ax",@progbits
	.align	128
        .global         _Z14stencil_vectoriiP6float4S0_
        .type           _Z14stencil_vectoriiP6float4S0_,@function
        .size           _Z14stencil_vectoriiP6float4S0_,(.L_x_3 - _Z14stencil_vectoriiP6float4S0_)
        .other          _Z14stencil_vectoriiP6float4S0_,@"STO_CUDA_ENTRY STV_DEFAULT"
_Z14stencil_vectoriiP6float4S0_:
.text._Z14stencil_vectoriiP6float4S0_:
[----:B------:R-:W-:Y:S01]  /*0000*/  LDC R1, c[0x0][0x37c] ;  /* 0x0000df00ff017b82 */ /* 0x000fe20000000800 */
[----:B------:R-:W0:Y:S07]  /*0010*/  S2R R4, SR_TID.Y ;  /* 0x0000000000047919 */ /* 0x000e2e0000002200 */
[----:B------:R-:W1:Y:S01]  /*0020*/  LDC.64 R8, c[0x0][0x380] ;  /* 0x0000e000ff087b82 */ /* 0x000e620000000a00 */
[----:B------:R-:W2:Y:S07]  /*0030*/  S2R R3, SR_TID.X ;  /* 0x0000000000037919 */ /* 0x000eae0000002100 */
[----:B------:R-:W2:Y:S08]  /*0040*/  LDC R6, c[0x0][0x360] ;  /* 0x0000d800ff067b82 */ /* 0x000eb00000000800 */
[----:B------:R-:W0:Y:S08]  /*0050*/  S2UR UR5, SR_CTAID.Y ;  /* 0x00000000000579c3 */ /* 0x000e300000002600 */
[----:B------:R-:W0:Y:S01]  /*0060*/  LDC R7, c[0x0][0x364] ;  /* 0x0000d900ff077b82 */ /* 0x000e220000000800 */
[----:B-1----:R-:W-:-:S04]  /*0070*/  IADD3 R5, PT, PT, R8, 0x2, RZ ;  /* 0x0000000208057810 */ /* 0x002fc80007ffe0ff */
[----:B------:R-:W-:-:S03]  /*0080*/  SHF.R.S32.HI R0, RZ, 0x1f, R5 ;  /* 0x0000001fff007819 */ /* 0x000fc60000011405 */
[----:B------:R-:W2:Y:S01]  /*0090*/  S2UR UR4, SR_CTAID.X ;  /* 0x00000000000479c3 */ /* 0x000ea20000002500 */
[----:B------:R-:W-:Y:S01]  /*00a0*/  LEA.HI R2, R0, R5, RZ, 0x2 ;  /* 0x0000000500027211 */ /* 0x000fe200078f10ff */
[----:B0-----:R-:W-:-:S05]  /*00b0*/  IMAD R4, R7, UR5, R4 ;  /* 0x0000000507047c24 */ /* 0x001fca000f8e0204 */
[----:B------:R-:W-:Y:S01]  /*00c0*/  ISETP.GT.AND P0, PT, R4, R9, PT ;  /* 0x000000090400720c */ /* 0x000fe20003f04270 */
[----:B--2---:R-:W-:Y:S01]  /*00d0*/  IMAD R0, R6, UR4, R3 ;  /* 0x0000000406007c24 */ /* 0x004fe2000f8e0203 */
[----:B------:R-:W-:-:S04]  /*00e0*/  SHF.R.S32.HI R3, RZ, 0x2, R2 ;  /* 0x00000002ff037819 */ /* 0x000fc80000011402 */
[----:B------:R-:W-:-:S04]  /*00f0*/  ISETP.GE.OR P0, PT, R0, R3, P0 ;  /* 0x000000030000720c */ /* 0x000fc80000706670 */
[----:B------:R-:W-:-:S04]  /*0100*/  ISETP.LT.OR P0, PT, R0, 0x1, P0 ;  /* 0x000000010000780c */ /* 0x000fc80000701670 */
[----:B------:R-:W-:-:S13]  /*0110*/  ISETP.EQ.OR P0, PT, R4, RZ, P0 ;  /* 0x000000ff0400720c */ /* 0x000fda0000702670 */
[----:B------:R-:W-:Y:S05]  /*0120*/  @P0 EXIT ;  /* 0x000000000000094d */ /* 0x000fea0003800000 */
[----:B------:R-:W0:Y:S01]  /*0130*/  LDC.64 R2, c[0x0][0x390] ;  /* 0x0000e400ff027b82 */ /* 0x000e220000000a00 */
[----:B------:R-:W-:Y:S01]  /*0140*/  IMAD R4, R4, R5, RZ ;  /* 0x0000000504047224 */ /* 0x000fe200078e02ff */
[----:B------:R-:W1:Y:S04]  /*0150*/  LDCU.64 UR4, c[0x0][0x358] ;  /* 0x00006b00ff0477ac */ /* 0x000e680008000a00 */
[----:B------:R-:W-:Y:S02]  /*0160*/  SHF.R.S32.HI R7, RZ, 0x1f, R4 ;  /* 0x0000001fff077819 */ /* 0x000fe40000011404 */
[-C--:B------:R-:W-:Y:S02]  /*0170*/  IADD3 R6, PT, PT, -R5, R4.reuse, RZ ;  /* 0x0000000405067210 */ /* 0x080fe40007ffe1ff */
[----:B------:R-:W-:-:S02]  /*0180*/  LEA.HI R7, R7, R4, RZ, 0x2 ;  /* 0x0000000407077211 */ /* 0x000fc400078f10ff */
[----:B------:R-:W-:Y:S02]  /*0190*/  LEA R4, R5, R6, 0x1 ;  /* 0x0000000605047211 */ /* 0x000fe400078e08ff */
[----:B------:R-:W-:Y:S02]  /*01a0*/  SHF.R.S32.HI R5, RZ, 0x1f, R6 ;  /* 0x0000001fff057819 */ /* 0x000fe40000011406 */
[----:B------:R-:W-:Y:S02]  /*01b0*/  LEA.HI.SX32 R17, R7, R0, 0x1e ;  /* 0x0000000007117211 */ /* 0x000fe400078ff2ff */
[----:B------:R-:W-:Y:S02]  /*01c0*/  SHF.R.S32.HI R7, RZ, 0x1f, R4 ;  /* 0x0000001fff077819 */ /* 0x000fe40000011404 */
[----:B------:R-:W-:Y:S02]  /*01d0*/  LEA.HI R5, R5, R6, RZ, 0x2 ;  /* 0x0000000605057211 */ /* 0x000fe400078f10ff */
[----:B------:R-:W-:-:S02]  /*01e0*/  LEA.HI R7, R7, R4, RZ, 0x2 ;  /* 0x0000000407077211 */ /* 0x000fc400078f10ff */
[-C--:B------:R-:W-:Y:S01]  /*01f0*/  LEA.HI.SX32 R5, R5, R0.reuse, 0x1e ;  /* 0x0000000005057211 */ /* 0x080fe200078ff2ff */
[----:B0-----:R-:W-:Y:S01]  /*0200*/  IMAD.WIDE R18, R17, 0x10, R2 ;  /* 0x0000001011127825 */ /* 0x001fe200078e0202 */
[----:B------:R-:W-:-:S03]  /*0210*/  LEA.HI.SX32 R13, R7, R0, 0x1e ;  /* 0x00000000070d7211 */ /* 0x000fc600078ff2ff */
[--C-:B------:R-:W-:Y:S01]  /*0220*/  IMAD.WIDE R8, R5, 0x10, R2.reuse ;  /* 0x0000001005087825 */ /* 0x100fe200078e0202 */
[----:B-1----:R-:W2:Y:S04]  /*0230*/  LDG.E R0, desc[UR4][R18.64+-0x4] ;  /* 0xfffffc0412007981 */ /* 0x002ea8000c1e1900 */
[----:B------:R-:W3:Y:S01]  /*0240*/  LDG.E.128 R4, desc[UR4][R18.64] ;  /* 0x0000000412047981 */ /* 0x000ee2000c1e1d00 */
[----:B------:R-:W-:Y:S02]  /*0250*/  IMAD.WIDE R12, R13, 0x10, R2 ;  /* 0x000000100d0c7825 */ /* 0x000fe400078e0202 */
[----:B------:R-:W0:Y:S01]  /*0260*/  LDC.64 R2, c[0x0][0x388] ;  /* 0x0000e200ff027b82 */ /* 0x000e220000000a00 */
[----:B------:R-:W4:Y:S04]  /*0270*/  LDG.E R21, desc[UR4][R18.64+0x10] ;  /* 0x0000100412157981 */ /* 0x000f28000c1e1900 */
[----:B------:R-:W5:Y:S04]  /*0280*/  LDG.E.128 R8, desc[UR4][R8.64] ;  /* 0x0000000408087981 */ /* 0x000f68000c1e1d00 */
[----:B------:R-:W5:Y:S01]  /*0290*/  LDG.E.128 R12, desc[UR4][R12.64] ;  /* 0x000000040c0c7981 */ /* 0x000f62000c1e1d00 */
[----:B0-----:R-:W-:-:S04]  /*02a0*/  IMAD.WIDE R2, R17, 0x10, R2 ;  /* 0x0000001011027825 */ /* 0x001fc800078e0202 */
[----:B---3--:R-:W-:Y:S01]  /*02b0*/  FADD R4, R4, R6 ;  /* 0x0000000604047221 */ /* 0x008fe20000000000 */
[C---:B--2---:R-:W-:Y:S01]  /*02c0*/  FADD R23, R5.reuse, R0 ;  /* 0x0000000005177221 */ /* 0x044fe20000000000 */
[----:B------:R-:W-:Y:S01]  /*02d0*/  FADD R7, R5, R7 ;  /* 0x0000000705077221 */ /* 0x000fe20000000000 */
[----:B----4-:R-:W-:Y:S02]  /*02e0*/  FADD R6, R6, R21 ;  /* 0x0000001506067221 */ /* 0x010fe40000000000 */
[----:B-----5:R-:W-:Y:S01]  /*02f0*/  FADD R23, R8, R23 ;  /* 0x0000001708177221 */ /* 0x020fe20000000000 */
[----:B------:R-:W-:Y:S01]  /*0300*/  FADD R4, R9, R4 ;  /* 0x0000000409047221 */ /* 0x000fe20000000000 */
[----:B------:R-:W-:Y:S01]  /*0310*/  FADD R7, R10, R7 ;  /* 0x000000070a077221 */ /* 0x000fe20000000000 */
[----:B------:R-:W-:Y:S01]  /*0320*/  FADD R0, R11, R6 ;  /* 0x000000060b007221 */ /* 0x000fe20000000000 */
[----:B------:R-:W-:Y:S01]  /*0330*/  FADD R23, R12, R23 ;  /* 0x000000170c177221 */ /* 0x000fe20000000000 */
[----:B------:R-:W-:Y:S01]  /*0340*/  FADD R5, R13, R4 ;  /* 0x000000040d057221 */ /* 0x000fe20000000000 */
[----:B------:R-:W-:Y:S01]  /*0350*/  FADD R6, R14, R7 ;  /* 0x000000070e067221 */ /* 0x000fe20000000000 */
[----:B------:R-:W-:Y:S01]  /*0360*/  FADD R0, R15, R0 ;  /* 0x000000000f007221 */ /* 0x000fe20000000000 */
[----:B------:R-:W-:Y:S01]  /*0370*/  FMUL R4, R23, 0.25 ;  /* 0x3e80000017047820 */ /* 0x000fe20000400000 */
[----:B------:R-:W-:Y:S01]  /*0380*/  FMUL R5, R5, 0.25 ;  /* 0x3e80000005057820 */ /* 0x000fe20000400000 */
[----:B------:R-:W-:Y:S01]  /*0390*/  FMUL R6, R6, 0.25 ;  /* 0x3e80000006067820 */ /* 0x000fe20000400000 */
[----:B------:R-:W-:-:S05]  /*03a0*/  FMUL R7, R0, 0.25 ;  /* 0x3e80000000077820 */ /* 0x000fca0000400000 */
[----:B------:R-:W-:Y:S01]  /*03b0*/  STG.E.128 desc[UR4][R2.64], R4 ;  /* 0x0000000402007986 */ /* 0x000fe2000c101d04 */
[----:B------:R-:W-:Y:S05]  /*03c0*/  EXIT ;  /* 0x000000000000794d */ /* 0x000fea0003800000 */
.L_x_1:
        /* <DEDUP_REMOVED lines=11> */
.L_x_3:


//--------------------- .nv.shared.reserved.0     --------------------------
	.section	.nv.shared.reserved.0,"aw",@nobits
	.weak		__nv_reservedSMEM_offset_0_alias
	.size		__nv_reservedSMEM_offset_0_alias, 0, 64
	.other		__nv_reservedSMEM_offset_0_alias,@"STO_CUDA_RESERVED_SHARED STV_DEFAULT"
__nv_reservedSMEM_offset_0_alias:
	.zero		0
	.zero		64


//--------------------- .nv.constant0._Z11copy_vectoriiP6float4S0_ --------------------------
	.section	.nv.constant0._Z11copy_vectoriiP6float4S0_,"a",@progbits
	.sectionflags	@""
	.align	4
.nv.constant0._Z11copy_vectoriiP6float4S0_:
	.zero		920


//--------------------- .nv.constant0._Z14stencil_vectoriiP6float4S0_ --------------------------
	.section	.nv.constant0._Z14stencil_vectoriiP6float4S0_,"a",@progbits
	.sectionflags	@""
	.align	4
.nv.constant0._Z14stencil_vectoriiP6float4S0_:
	.zero		920


//--------------------- SYMBOLS --------------------------

	.type		.nv.reservedSmem.offset0,@object
	.size		.nv.reservedSmem.offset0,0x4
